//
// Generated by NVIDIA NVVM Compiler
//
// Compiler Build ID: CL-36424714
// Cuda compilation tools, release 13.0, V13.0.88
// Based on NVVM 20.0.0
//

.version 9.0
.target sm_100
.address_size 64

	// .globl	_Z8suma_GPUPfS_S_

.visible .entry _Z8suma_GPUPfS_S_(
	.param .u64 .ptr .align 1 _Z8suma_GPUPfS_S__param_0,
	.param .u64 .ptr .align 1 _Z8suma_GPUPfS_S__param_1,
	.param .u64 .ptr .align 1 _Z8suma_GPUPfS_S__param_2
)
{
	.reg .pred 	%p<2>;
	.reg .b32 	%r<5>;
	.reg .b32 	%f<4>;
	.reg .b64 	%rd<11>;

	ld.param.u64 	%rd1, [_Z8suma_GPUPfS_S__param_0];
	ld.param.u64 	%rd2, [_Z8suma_GPUPfS_S__param_1];
	ld.param.u64 	%rd3, [_Z8suma_GPUPfS_S__param_2];
	mov.u32 	%r2, %tid.x;
	mov.u32 	%r3, %ntid.x;
	mov.u32 	%r4, %ctaid.x;
	mad.lo.s32 	%r1, %r3, %r4, %r2;
	setp.gt.s32 	%p1, %r1, 1023;
	@%p1 bra 	$L__BB0_2;
	cvta.to.global.u64 	%rd4, %rd1;
	cvta.to.global.u64 	%rd5, %rd2;
	cvta.to.global.u64 	%rd6, %rd3;
	mul.wide.s32 	%rd7, %r1, 4;
	add.s64 	%rd8, %rd4, %rd7;
	ld.global.f32 	%f1, [%rd8];
	add.s64 	%rd9, %rd5, %rd7;
	ld.global.f32 	%f2, [%rd9];
	add.f32 	%f3, %f1, %f2;
	add.s64 	%rd10, %rd6, %rd7;
	st.global.f32 	[%rd10], %f3;
$L__BB0_2:
	ret;

}


// ===== COMPILED SASS (sm_100) =====

	.target	sm_100

	.elftype	@"ET_EXEC"


//--------------------- .note.nv.tkinfo           --------------------------
	.section	.note.nv.tkinfo,"",@"SHT_NOTE"
	.sectionflags	@"SHF_NOTE_NV_TKINFO"
	.tkinfo
        /*0018*/ 	.word	0x00000002
        /*0030*/ 	.string	""
        /*0030*/ 	.string	"ptxas"
        /*0030*/ 	.string	"Cuda compilation tools, release 13.0, V13.0.88"
        /*0030*/ 	.string	"Build cuda_13.0.r13.0/compiler.36424714_0"
        /*0030*/ 	.string	"-arch sm_100 -m 64 "



//--------------------- .note.nv.cuinfo           --------------------------
	.section	.note.nv.cuinfo,"",@"SHT_NOTE"
	.sectionflags	@"SHF_NOTE_NV_CUINFO"
        /*0018*/ 	.short	0x0002
        /*001a*/ 	.short	0x0064
        /*001c*/ 	.short	0x0082
	.zero		2


//--------------------- .nv.info                  --------------------------
	.section	.nv.info,"",@"SHT_CUDA_INFO"
	.align	4


	//----- nvinfo : EIATTR_REGCOUNT
	.align		4
        /*0000*/ 	.byte	0x04, 0x2f
        /*0002*/ 	.short	(.L_1 - .L_0)
	.align		4
.L_0:
        /*0004*/ 	.word	index@(_Z8suma_GPUPfS_S_)
        /*0008*/ 	.word	0x0000000c


	//----- nvinfo : EIATTR_FRAME_SIZE
	.align		4
.L_1:
        /*000c*/ 	.byte	0x04, 0x11
        /*000e*/ 	.short	(.L_3 - .L_2)
	.align		4
.L_2:
        /*0010*/ 	.word	index@(_Z8suma_GPUPfS_S_)
        /*0014*/ 	.word	0x00000000


	//----- nvinfo : EIATTR_MIN_STACK_SIZE
	.align		4
.L_3:
        /*0018*/ 	.byte	0x04, 0x12
        /*001a*/ 	.short	(.L_5 - .L_4)
	.align		4
.L_4:
        /*001c*/ 	.word	index@(_Z8suma_GPUPfS_S_)
        /*0020*/ 	.word	0x00000000
.L_5:


//--------------------- .nv.compat                --------------------------
	.section	.nv.compat,"",@"SHT_CUDA_COMPAT_INFO"
	.align	4
        /*0000*/ 	.byte	0x02, 0x09, 0x00, 0x00, 0x02, 0x02, 0x01, 0x00, 0x02, 0x05, 0x05, 0x00, 0x03, 0x07, 0x01, 0x01
        /*0010*/ 	.byte	0x02, 0x03, 0x00, 0x00, 0x02, 0x06, 0x01, 0x00, 0x04, 0x0b, 0x08, 0x00, 0x09, 0x00, 0x00, 0x00
        /*0020*/ 	.byte	0x00, 0x00, 0x00, 0x00


//--------------------- .nv.info._Z8suma_GPUPfS_S_ --------------------------
	.section	.nv.info._Z8suma_GPUPfS_S_,"",@"SHT_CUDA_INFO"
	.sectionflags	@""
	.align	4


	//----- nvinfo : EIATTR_CUDA_API_VERSION
	.align		4
        /*0000*/ 	.byte	0x04, 0x37
        /*0002*/ 	.short	(.L_7 - .L_6)
.L_6:
        /*0004*/ 	.word	0x00000082


	//----- nvinfo : EIATTR_KPARAM_INFO
	.align		4
.L_7:
        /*0008*/ 	.byte	0x04, 0x17
        /*000a*/ 	.short	(.L_9 - .L_8)
.L_8:
        /*000c*/ 	.word	0x00000000
        /*0010*/ 	.short	0x0002
        /*0012*/ 	.short	0x0010
        /*0014*/ 	.byte	0x00, 0xf5, 0x21, 0x00


	//----- nvinfo : EIATTR_KPARAM_INFO
	.align		4
.L_9:
        /*0018*/ 	.byte	0x04, 0x17
        /*001a*/ 	.short	(.L_11 - .L_10)
.L_10:
        /*001c*/ 	.word	0x00000000
        /*0020*/ 	.short	0x0001
        /*0022*/ 	.short	0x0008
        /*0024*/ 	.byte	0x00, 0xf5, 0x21, 0x00


	//----- nvinfo : EIATTR_KPARAM_INFO
	.align		4
.L_11:
        /*0028*/ 	.byte	0x04, 0x17
        /*002a*/ 	.short	(.L_13 - .L_12)
.L_12:
        /*002c*/ 	.word	0x00000000
        /*0030*/ 	.short	0x0000
        /*0032*/ 	.short	0x0000
        /*0034*/ 	.byte	0x00, 0xf5, 0x21, 0x00


	//----- nvinfo : EIATTR_SPARSE_MMA_MASK
	.align		4
.L_13:
        /*0038*/ 	.byte	0x03, 0x50
        /*003a*/ 	.short	0x0000


	//----- nvinfo : EIATTR_MAXREG_COUNT
	.align		4
        /*003c*/ 	.byte	0x03, 0x1b
        /*003e*/ 	.short	0x00ff


	//----- nvinfo : EIATTR_MERCURY_ISA_VERSION
	.align		4
        /*0040*/ 	.byte	0x03, 0x5f
        /*0042*/ 	.short	0x0101


	//----- nvinfo : EIATTR_VRC_CTA_INIT_COUNT
	.align		4
        /*0044*/ 	.byte	0x02, 0x4a
	.zero		1
	.zero		1


	//----- nvinfo : EIATTR_EXIT_INSTR_OFFSETS
	.align		4
        /*0048*/ 	.byte	0x04, 0x1c
        /*004a*/ 	.short	(.L_15 - .L_14)


	//   ....[0]....
.L_14:
        /*004c*/ 	.word	0x00000060


	//   ....[1]....
        /*0050*/ 	.word	0x00000120


	//----- nvinfo : EIATTR_CBANK_PARAM_SIZE
	.align		4
.L_15:
        /*0054*/ 	.byte	0x03, 0x19
        /*0056*/ 	.short	0x0018


	//----- nvinfo : EIATTR_PARAM_CBANK
	.align		4
        /*0058*/ 	.byte	0x04, 0x0a
        /*005a*/ 	.short	(.L_17 - .L_16)
	.align		4
.L_16:
        /*005c*/ 	.word	index@(.nv.constant0._Z8suma_GPUPfS_S_)
        /*0060*/ 	.short	0x0380
        /*0062*/ 	.short	0x0018


	//----- nvinfo : EIATTR_SW_WAR
	.align		4
.L_17:
        /*0064*/ 	.byte	0x04, 0x36
        /*0066*/ 	.short	(.L_19 - .L_18)
.L_18:
        /*0068*/ 	.word	0x00000008
.L_19:


//--------------------- .nv.callgraph             --------------------------
	.section	.nv.callgraph,"",@"SHT_CUDA_CALLGRAPH"
	.align	4
	.sectionentsize	8
	.align		4
        /*0000*/ 	.word	0x00000000
	.align		4
        /*0004*/ 	.word	0xffffffff
	.align		4
        /*0008*/ 	.word	0x00000000
	.align		4
        /*000c*/ 	.word	0xfffffffe
	.align		4
        /*0010*/ 	.word	0x00000000
	.align		4
        /*0014*/ 	.word	0xfffffffd
	.align		4
        /*0018*/ 	.word	0x00000000
	.align		4
        /*001c*/ 	.word	0xfffffffc


//--------------------- .text._Z8suma_GPUPfS_S_   --------------------------
	.section	.text._Z8suma_GPUPfS_S_,"ax",@progbits
	.align	128
        .global         _Z8suma_GPUPfS_S_
        .type           _Z8suma_GPUPfS_S_,@function
        .size           _Z8suma_GPUPfS_S_,(.L_x_1 - _Z8suma_GPUPfS_S_)
        .other          _Z8suma_GPUPfS_S_,@"STO_CUDA_ENTRY STV_DEFAULT"
_Z8suma_GPUPfS_S_:
.text._Z8suma_GPUPfS_S_:
[----:B------:R-:W-:Y:S01]  /*0000*/  LDC R1, c[0x0][0x37c] ;  /* 0x0000df00ff017b82 */ /* 0x000fe20000000800 */
[----:B------:R-:W0:Y:S01]  /*0010*/  S2R R9, SR_TID.X ;  /* 0x0000000000097919 */ /* 0x000e220000002100 */
[----:B------:R-:W0:Y:S01]  /*0020*/  LDCU UR4, c[0x0][0x360] ;  /* 0x00006c00ff0477ac */ /* 0x000e220008000800 */
[----:B------:R-:W0:Y:S02]  /*0030*/  S2R R0, SR_CTAID.X ;  /* 0x0000000000007919 */ /* 0x000e240000002500 */
[----:B0-----:R-:W-:-:S05]  /*0040*/  IMAD R9, R0, UR4, R9 ;  /* 0x0000000400097c24 */ /* 0x001fca000f8e0209 */
[----:B------:R-:W-:-:S13]  /*0050*/  ISETP.GT.AND P0, PT, R9, 0x3ff, PT ;  /* 0x000003ff0900780c */ /* 0x000fda0003f04270 */
[----:B------:R-:W-:Y:S05]  /*0060*/  @P0 EXIT ;  /* 0x000000000000094d */ /* 0x000fea0003800000 */
[----:B------:R-:W0:Y:S01]  /*0070*/  LDC.64 R2, c[0x0][0x380] ;  /* 0x0000e000ff027b82 */ /* 0x000e220000000a00 */
[----:B------:R-:W1:Y:S07]  /*0080*/  LDCU.64 UR4, c[0x0][0x358] ;  /* 0x00006b00ff0477ac */ /* 0x000e6e0008000a00 */
[----:B------:R-:W2:Y:S08]  /*0090*/  LDC.64 R4, c[0x0][0x388] ;  /* 0x0000e200ff047b82 */ /* 0x000eb00000000a00 */
[----:B------:R-:W3:Y:S01]  /*00a0*/  LDC.64 R6, c[0x0][0x390] ;  /* 0x0000e400ff067b82 */ /* 0x000ee20000000a00 */
[----:B0-----:R-:W-:-:S06]  /*00b0*/  IMAD.WIDE R2, R9, 0x4, R2 ;  /* 0x0000000409027825 */ /* 0x001fcc00078e0202 */
[----:B-1----:R-:W4:Y:S01]  /*00c0*/  LDG.E R2, desc[UR4][R2.64] ;  /* 0x0000000402027981 */ /* 0x002f22000c1e1900 */
[----:B--2---:R-:W-:-:S06]  /*00d0*/  IMAD.WIDE R4, R9, 0x4, R4 ;  /* 0x0000000409047825 */ /* 0x004fcc00078e0204 */
[----:B------:R-:W4:Y:S01]  /*00e0*/  LDG.E R5, desc[UR4][R4.64] ;  /* 0x0000000404057981 */ /* 0x000f22000c1e1900 */
[----:B---3--:R-:W-:-:S04]  /*00f0*/  IMAD.WIDE R6, R9, 0x4, R6 ;  /* 0x0000000409067825 */ /* 0x008fc800078e0206 */
[----:B----4-:R-:W-:-:S05]  /*0100*/  FADD R9, R2, R5 ;  /* 0x0000000502097221 */ /* 0x010fca0000000000 */
[----:B------:R-:W-:Y:S01]  /*0110*/  STG.E desc[UR4][R6.64], R9 ;  /* 0x0000000906007986 */ /* 0x000fe2000c101904 */
[----:B------:R-:W-:Y:S05]  /*0120*/  EXIT ;  /* 0x000000000000794d */ /* 0x000fea0003800000 */
.L_x_0:
[----:B------:R-:W-:-:S00]  /*0130*/  BRA `(.L_x_0) ;  /* 0xfffffffc00fc7947 */ /* 0x000fc0000383ffff */
[----:B------:R-:W-:-:S00]  /*0140*/  NOP ;  /* 0x0000000000007918 */ /* 0x000fc00000000000 */
        /* <DEDUP_REMOVED lines=11> */
.L_x_1:


//--------------------- .nv.shared.reserved.0     --------------------------
	.section	.nv.shared.reserved.0,"aw",@nobits
	.weak		__nv_reservedSMEM_offset_0_alias
	.size		__nv_reservedSMEM_offset_0_alias, 0, 64
	.other		__nv_reservedSMEM_offset_0_alias,@"STO_CUDA_RESERVED_SHARED STV_DEFAULT"
__nv_reservedSMEM_offset_0_alias:
	.zero		0
	.zero		64


//--------------------- .nv.constant0._Z8suma_GPUPfS_S_ --------------------------
	.section	.nv.constant0._Z8suma_GPUPfS_S_,"a",@progbits
	.sectionflags	@""
	.align	4
.nv.constant0._Z8suma_GPUPfS_S_:
	.zero		920


//--------------------- SYMBOLS --------------------------

	.type		.nv.reservedSmem.offset0,@object
	.size		.nv.reservedSmem.offset0,0x4
